//
// Generated by NVIDIA NVVM Compiler
//
// Compiler Build ID: CL-36424714
// Cuda compilation tools, release 13.0, V13.0.88
// Based on NVVM 20.0.0
//

.version 9.0
.target sm_100
.address_size 64

	// .globl	_Z9partitionPiS_S_i
.global .align 4 .u32 d_size;

.visible .entry _Z9partitionPiS_S_i(
	.param .u64 .ptr .align 1 _Z9partitionPiS_S_i_param_0,
	.param .u64 .ptr .align 1 _Z9partitionPiS_S_i_param_1,
	.param .u64 .ptr .align 1 _Z9partitionPiS_S_i_param_2,
	.param .u32 _Z9partitionPiS_S_i_param_3
)
{
	.reg .pred 	%p<14>;
	.reg .b32 	%r<71>;
	.reg .b64 	%rd<35>;

	ld.param.u64 	%rd8, [_Z9partitionPiS_S_i_param_0];
	ld.param.u64 	%rd9, [_Z9partitionPiS_S_i_param_1];
	ld.param.u64 	%rd10, [_Z9partitionPiS_S_i_param_2];
	ld.param.u32 	%r39, [_Z9partitionPiS_S_i_param_3];
	cvta.to.global.u64 	%rd1, %rd8;
	cvta.to.global.u64 	%rd2, %rd9;
	cvta.to.global.u64 	%rd3, %rd10;
	mov.u32 	%r40, %ctaid.x;
	mov.u32 	%r41, %ntid.x;
	mov.u32 	%r42, %tid.x;
	mad.lo.s32 	%r1, %r40, %r41, %r42;
	mov.b32 	%r43, 0;
	st.global.u32 	[d_size], %r43;
	bar.sync 	0;
	setp.ge.s32 	%p1, %r1, %r39;
	@%p1 bra 	$L__BB0_22;
	mul.wide.s32 	%rd11, %r1, 4;
	add.s64 	%rd12, %rd3, %rd11;
	ld.global.u32 	%r2, [%rd12];
	add.s64 	%rd13, %rd2, %rd11;
	ld.global.u32 	%r3, [%rd13];
	mul.wide.s32 	%rd14, %r2, 4;
	add.s64 	%rd4, %rd1, %rd14;
	ld.global.u32 	%r4, [%rd4];
	add.s32 	%r66, %r3, -1;
	setp.ge.s32 	%p2, %r3, %r2;
	@%p2 bra 	$L__BB0_18;
	sub.s32 	%r45, %r2, %r3;
	and.b32  	%r6, %r45, 3;
	setp.eq.s32 	%p3, %r6, 0;
	mov.u32 	%r60, %r3;
	@%p3 bra 	$L__BB0_7;
	neg.s32 	%r56, %r6;
	mov.u32 	%r60, %r3;
$L__BB0_4:
	.pragma "nounroll";
	mul.wide.s32 	%rd15, %r60, 4;
	add.s64 	%rd5, %rd1, %rd15;
	ld.global.u32 	%r11, [%rd5];
	setp.gt.s32 	%p4, %r11, %r4;
	@%p4 bra 	$L__BB0_6;
	add.s32 	%r12, %r66, 1;
	mul.wide.s32 	%rd16, %r66, 4;
	add.s64 	%rd17, %rd1, %rd16;
	ld.global.u32 	%r46, [%rd17+4];
	st.global.u32 	[%rd17+4], %r11;
	st.global.u32 	[%rd5], %r46;
	mov.u32 	%r66, %r12;
$L__BB0_6:
	add.s32 	%r60, %r60, 1;
	add.s32 	%r56, %r56, 1;
	setp.ne.s32 	%p5, %r56, 0;
	@%p5 bra 	$L__BB0_4;
$L__BB0_7:
	sub.s32 	%r47, %r3, %r2;
	setp.gt.u32 	%p6, %r47, -4;
	@%p6 bra 	$L__BB0_18;
	sub.s32 	%r63, %r60, %r2;
	add.s64 	%rd6, %rd1, 8;
$L__BB0_9:
	mul.wide.s32 	%rd18, %r60, 4;
	add.s64 	%rd7, %rd6, %rd18;
	ld.global.u32 	%r23, [%rd7+-8];
	setp.gt.s32 	%p7, %r23, %r4;
	@%p7 bra 	$L__BB0_11;
	add.s32 	%r24, %r66, 1;
	mul.wide.s32 	%rd19, %r66, 4;
	add.s64 	%rd20, %rd1, %rd19;
	ld.global.u32 	%r48, [%rd20+4];
	st.global.u32 	[%rd20+4], %r23;
	st.global.u32 	[%rd7+-8], %r48;
	mov.u32 	%r66, %r24;
$L__BB0_11:
	ld.global.u32 	%r26, [%rd7+-4];
	setp.gt.s32 	%p8, %r26, %r4;
	@%p8 bra 	$L__BB0_13;
	add.s32 	%r27, %r66, 1;
	mul.wide.s32 	%rd21, %r66, 4;
	add.s64 	%rd22, %rd1, %rd21;
	ld.global.u32 	%r49, [%rd22+4];
	st.global.u32 	[%rd22+4], %r26;
	st.global.u32 	[%rd7+-4], %r49;
	mov.u32 	%r66, %r27;
$L__BB0_13:
	ld.global.u32 	%r29, [%rd7];
	setp.gt.s32 	%p9, %r29, %r4;
	@%p9 bra 	$L__BB0_15;
	add.s32 	%r30, %r66, 1;
	mul.wide.s32 	%rd23, %r66, 4;
	add.s64 	%rd24, %rd1, %rd23;
	ld.global.u32 	%r50, [%rd24+4];
	st.global.u32 	[%rd24+4], %r29;
	st.global.u32 	[%rd7], %r50;
	mov.u32 	%r66, %r30;
$L__BB0_15:
	ld.global.u32 	%r32, [%rd7+4];
	setp.gt.s32 	%p10, %r32, %r4;
	@%p10 bra 	$L__BB0_17;
	add.s32 	%r33, %r66, 1;
	mul.wide.s32 	%rd25, %r66, 4;
	add.s64 	%rd26, %rd1, %rd25;
	ld.global.u32 	%r51, [%rd26+4];
	st.global.u32 	[%rd26+4], %r32;
	st.global.u32 	[%rd7+4], %r51;
	mov.u32 	%r66, %r33;
$L__BB0_17:
	add.s32 	%r60, %r60, 4;
	add.s32 	%r63, %r63, 4;
	setp.ne.s32 	%p11, %r63, 0;
	@%p11 bra 	$L__BB0_9;
$L__BB0_18:
	mul.wide.s32 	%rd27, %r66, 4;
	add.s64 	%rd28, %rd1, %rd27;
	ld.global.u32 	%r52, [%rd28+4];
	ld.global.u32 	%r53, [%rd4];
	st.global.u32 	[%rd28+4], %r53;
	st.global.u32 	[%rd4], %r52;
	setp.le.s32 	%p12, %r66, %r3;
	@%p12 bra 	$L__BB0_20;
	atom.global.add.u32 	%r54, [d_size], 1;
	mul.wide.s32 	%rd29, %r54, 4;
	add.s64 	%rd30, %rd2, %rd29;
	st.global.u32 	[%rd30], %r3;
	add.s64 	%rd31, %rd3, %rd29;
	st.global.u32 	[%rd31], %r66;
$L__BB0_20:
	add.s32 	%r38, %r66, 2;
	setp.ge.s32 	%p13, %r38, %r2;
	@%p13 bra 	$L__BB0_22;
	atom.global.add.u32 	%r55, [d_size], 1;
	mul.wide.s32 	%rd32, %r55, 4;
	add.s64 	%rd33, %rd2, %rd32;
	st.global.u32 	[%rd33], %r38;
	add.s64 	%rd34, %rd3, %rd32;
	st.global.u32 	[%rd34], %r2;
$L__BB0_22:
	ret;

}


// ===== COMPILED SASS (sm_100) =====

	.target	sm_100

	.elftype	@"ET_EXEC"


//--------------------- .note.nv.tkinfo           --------------------------
	.section	.note.nv.tkinfo,"",@"SHT_NOTE"
	.sectionflags	@"SHF_NOTE_NV_TKINFO"
	.tkinfo
        /*0018*/ 	.word	0x00000002
        /*0030*/ 	.string	""
        /*0030*/ 	.string	"ptxas"
        /*0030*/ 	.string	"Cuda compilation tools, release 13.0, V13.0.88"
        /*0030*/ 	.string	"Build cuda_13.0.r13.0/compiler.36424714_0"
        /*0030*/ 	.string	"-arch sm_100 -m 64 "



//--------------------- .note.nv.cuinfo           --------------------------
	.section	.note.nv.cuinfo,"",@"SHT_NOTE"
	.sectionflags	@"SHF_NOTE_NV_CUINFO"
        /*0018*/ 	.short	0x0002
        /*001a*/ 	.short	0x0064
        /*001c*/ 	.short	0x0082
	.zero		2


//--------------------- .nv.info                  --------------------------
	.section	.nv.info,"",@"SHT_CUDA_INFO"
	.align	4


	//----- nvinfo : EIATTR_REGCOUNT
	.align		4
        /*0000*/ 	.byte	0x04, 0x2f
        /*0002*/ 	.short	(.L_2 - .L_1)
	.align		4
.L_1:
        /*0004*/ 	.word	index@(_Z9partitionPiS_S_i)
        /*0008*/ 	.word	0x0000001e


	//----- nvinfo : EIATTR_FRAME_SIZE
	.align		4
.L_2:
        /*000c*/ 	.byte	0x04, 0x11
        /*000e*/ 	.short	(.L_4 - .L_3)
	.align		4
.L_3:
        /*0010*/ 	.word	index@(_Z9partitionPiS_S_i)
        /*0014*/ 	.word	0x00000000


	//----- nvinfo : EIATTR_MIN_STACK_SIZE
	.align		4
.L_4:
        /*0018*/ 	.byte	0x04, 0x12
        /*001a*/ 	.short	(.L_6 - .L_5)
	.align		4
.L_5:
        /*001c*/ 	.word	index@(_Z9partitionPiS_S_i)
        /*0020*/ 	.word	0x00000000
.L_6:


//--------------------- .nv.compat                --------------------------
	.section	.nv.compat,"",@"SHT_CUDA_COMPAT_INFO"
	.align	4
        /*0000*/ 	.byte	0x02, 0x09, 0x00, 0x00, 0x02, 0x02, 0x01, 0x00, 0x02, 0x05, 0x05, 0x00, 0x03, 0x07, 0x01, 0x01
        /*0010*/ 	.byte	0x02, 0x03, 0x00, 0x00, 0x02, 0x06, 0x01, 0x00, 0x04, 0x0b, 0x08, 0x00, 0x09, 0x00, 0x00, 0x00
        /*0020*/ 	.byte	0x00, 0x00, 0x00, 0x00


//--------------------- .nv.info._Z9partitionPiS_S_i --------------------------
	.section	.nv.info._Z9partitionPiS_S_i,"",@"SHT_CUDA_INFO"
	.sectionflags	@""
	.align	4


	//----- nvinfo : EIATTR_CUDA_API_VERSION
	.align		4
        /*0000*/ 	.byte	0x04, 0x37
        /*0002*/ 	.short	(.L_8 - .L_7)
.L_7:
        /*0004*/ 	.word	0x00000082


	//----- nvinfo : EIATTR_KPARAM_INFO
	.align		4
.L_8:
        /*0008*/ 	.byte	0x04, 0x17
        /*000a*/ 	.short	(.L_10 - .L_9)
.L_9:
        /*000c*/ 	.word	0x00000000
        /*0010*/ 	.short	0x0003
        /*0012*/ 	.short	0x0018
        /*0014*/ 	.byte	0x00, 0xf0, 0x11, 0x00


	//----- nvinfo : EIATTR_KPARAM_INFO
	.align		4
.L_10:
        /*0018*/ 	.byte	0x04, 0x17
        /*001a*/ 	.short	(.L_12 - .L_11)
.L_11:
        /*001c*/ 	.word	0x00000000
        /*0020*/ 	.short	0x0002
        /*0022*/ 	.short	0x0010
        /*0024*/ 	.byte	0x00, 0xf5, 0x21, 0x00


	//----- nvinfo : EIATTR_KPARAM_INFO
	.align		4
.L_12:
        /*0028*/ 	.byte	0x04, 0x17
        /*002a*/ 	.short	(.L_14 - .L_13)
.L_13:
        /*002c*/ 	.word	0x00000000
        /*0030*/ 	.short	0x0001
        /*0032*/ 	.short	0x0008
        /*0034*/ 	.byte	0x00, 0xf5, 0x21, 0x00


	//----- nvinfo : EIATTR_KPARAM_INFO
	.align		4
.L_14:
        /*0038*/ 	.byte	0x04, 0x17
        /*003a*/ 	.short	(.L_16 - .L_15)
.L_15:
        /*003c*/ 	.word	0x00000000
        /*0040*/ 	.short	0x0000
        /*0042*/ 	.short	0x0000
        /*0044*/ 	.byte	0x00, 0xf5, 0x21, 0x00


	//----- nvinfo : EIATTR_SPARSE_MMA_MASK
	.align		4
.L_16:
        /*0048*/ 	.byte	0x03, 0x50
        /*004a*/ 	.short	0x0000


	//----- nvinfo : EIATTR_MAXREG_COUNT
	.align		4
        /*004c*/ 	.byte	0x03, 0x1b
        /*004e*/ 	.short	0x00ff


	//----- nvinfo : EIATTR_NUM_BARRIERS
	.align		4
        /*0050*/ 	.byte	0x02, 0x4c
        /*0052*/ 	.byte	0x01
	.zero		1


	//----- nvinfo : EIATTR_MERCURY_ISA_VERSION
	.align		4
        /*0054*/ 	.byte	0x03, 0x5f
        /*0056*/ 	.short	0x0101


	//----- nvinfo : EIATTR_INT_WARP_WIDE_INSTR_OFFSETS
	.align		4
        /*0058*/ 	.byte	0x04, 0x31
        /*005a*/ 	.short	(.L_18 - .L_17)


	//   ....[0]....
.L_17:
        /*005c*/ 	.word	0x000006c0


	//   ....[1]....
        /*0060*/ 	.word	0x00000770


	//   ....[2]....
        /*0064*/ 	.word	0x00000800


	//   ....[3]....
        /*0068*/ 	.word	0x000008b0


	//----- nvinfo : EIATTR_VRC_CTA_INIT_COUNT
	.align		4
.L_18:
        /*006c*/ 	.byte	0x02, 0x4a
	.zero		1
	.zero		1


	//----- nvinfo : EIATTR_EXIT_INSTR_OFFSETS
	.align		4
        /*0070*/ 	.byte	0x04, 0x1c
        /*0072*/ 	.short	(.L_20 - .L_19)


	//   ....[0]....
.L_19:
        /*0074*/ 	.word	0x000000b0


	//   ....[1]....
        /*0078*/ 	.word	0x000007e0


	//   ....[2]....
        /*007c*/ 	.word	0x00000910


	//----- nvinfo : EIATTR_CRS_STACK_SIZE
	.align		4
.L_20:
        /*0080*/ 	.byte	0x04, 0x1e
        /*0082*/ 	.short	(.L_22 - .L_21)
.L_21:
        /*0084*/ 	.word	0x00000000


	//----- nvinfo : EIATTR_CBANK_PARAM_SIZE
	.align		4
.L_22:
        /*0088*/ 	.byte	0x03, 0x19
        /*008a*/ 	.short	0x001c


	//----- nvinfo : EIATTR_PARAM_CBANK
	.align		4
        /*008c*/ 	.byte	0x04, 0x0a
        /*008e*/ 	.short	(.L_24 - .L_23)
	.align		4
.L_23:
        /*0090*/ 	.word	index@(.nv.constant0._Z9partitionPiS_S_i)
        /*0094*/ 	.short	0x0380
        /*0096*/ 	.short	0x001c


	//----- nvinfo : EIATTR_SW_WAR
	.align		4
.L_24:
        /*0098*/ 	.byte	0x04, 0x36
        /*009a*/ 	.short	(.L_26 - .L_25)
.L_25:
        /*009c*/ 	.word	0x00000008
.L_26:


//--------------------- .nv.callgraph             --------------------------
	.section	.nv.callgraph,"",@"SHT_CUDA_CALLGRAPH"
	.align	4
	.sectionentsize	8
	.align		4
        /*0000*/ 	.word	0x00000000
	.align		4
        /*0004*/ 	.word	0xffffffff
	.align		4
        /*0008*/ 	.word	0x00000000
	.align		4
        /*000c*/ 	.word	0xfffffffe
	.align		4
        /*0010*/ 	.word	0x00000000
	.align		4
        /*0014*/ 	.word	0xfffffffd
	.align		4
        /*0018*/ 	.word	0x00000000
	.align		4
        /*001c*/ 	.word	0xfffffffc


//--------------------- .nv.constant4             --------------------------
	.section	.nv.constant4,"a",@progbits
	.align	8
	.align		8
.nv.constant4:
        /*0000*/ 	.dword	d_size


//--------------------- .text._Z9partitionPiS_S_i --------------------------
	.section	.text._Z9partitionPiS_S_i,"ax",@progbits
	.align	128
        .global         _Z9partitionPiS_S_i
        .type           _Z9partitionPiS_S_i,@function
        .size           _Z9partitionPiS_S_i,(.L_x_9 - _Z9partitionPiS_S_i)
        .other          _Z9partitionPiS_S_i,@"STO_CUDA_ENTRY STV_DEFAULT"
_Z9partitionPiS_S_i:
.text._Z9partitionPiS_S_i:
[----:B------:R-:W-:Y:S01]  /*0000*/  LDC R1, c[0x0][0x37c] ;  /* 0x0000df00ff017b82 */ /* 0x000fe20000000800 */
[----:B------:R-:W0:Y:S07]  /*0010*/  S2R R0, SR_TID.X ;  /* 0x0000000000007919 */ /* 0x000e2e0000002100 */
[----:B------:R-:W1:Y:S01]  /*0020*/  LDC.64 R4, c[0x4][RZ] ;  /* 0x01000000ff047b82 */ /* 0x000e620000000a00 */
[----:B------:R-:W1:Y:S01]  /*0030*/  LDCU.64 UR4, c[0x0][0x358] ;  /* 0x00006b00ff0477ac */ /* 0x000e620008000a00 */
[----:B------:R-:W2:Y:S06]  /*0040*/  LDCU UR7, c[0x0][0x398] ;  /* 0x00007300ff0777ac */ /* 0x000eac0008000800 */
[----:B------:R-:W0:Y:S08]  /*0050*/  S2UR UR6, SR_CTAID.X ;  /* 0x00000000000679c3 */ /* 0x000e300000002500 */
[----:B------:R-:W0:Y:S01]  /*0060*/  LDC R3, c[0x0][0x360] ;  /* 0x0000d800ff037b82 */ /* 0x000e220000000800 */
[----:B-1----:R1:W-:Y:S01]  /*0070*/  STG.E desc[UR4][R4.64], RZ ;  /* 0x000000ff04007986 */ /* 0x0023e2000c101904 */
[----:B0-----:R-:W-:-:S06]  /*0080*/  IMAD R3, R3, UR6, R0 ;  /* 0x0000000603037c24 */ /* 0x001fcc000f8e0200 */
[----:B------:R-:W-:Y:S01]  /*0090*/  BAR.SYNC.DEFER_BLOCKING 0x0 ;  /* 0x0000000000007b1d */ /* 0x000fe20000010000 */
[----:B--2---:R-:W-:-:S13]  /*00a0*/  ISETP.GE.AND P0, PT, R3, UR7, PT ;  /* 0x0000000703007c0c */ /* 0x004fda000bf06270 */
[----:B-1----:R-:W-:Y:S05]  /*00b0*/  @P0 EXIT ;  /* 0x000000000000094d */ /* 0x002fea0003800000 */
[----:B------:R-:W0:Y:S08]  /*00c0*/  LDC.64 R6, c[0x0][0x390] ;  /* 0x0000e400ff067b82 */ /* 0x000e300000000a00 */
[----:B------:R-:W1:Y:S01]  /*00d0*/  LDC.64 R8, c[0x0][0x388] ;  /* 0x0000e200ff087b82 */ /* 0x000e620000000a00 */
[----:B0-----:R-:W-:-:S05]  /*00e0*/  IMAD.WIDE R6, R3, 0x4, R6 ;  /* 0x0000000403067825 */ /* 0x001fca00078e0206 */
[----:B------:R-:W2:Y:S01]  /*00f0*/  LDG.E R0, desc[UR4][R6.64] ;  /* 0x0000000406007981 */ /* 0x000ea2000c1e1900 */
[----:B-1----:R-:W-:Y:S02]  /*0100*/  IMAD.WIDE R8, R3, 0x4, R8 ;  /* 0x0000000403087825 */ /* 0x002fe400078e0208 */
[----:B------:R-:W0:Y:S03]  /*0110*/  LDC.64 R2, c[0x0][0x380] ;  /* 0x0000e000ff027b82 */ /* 0x000e260000000a00 */
[----:B------:R-:W2:Y:S01]  /*0120*/  LDG.E R5, desc[UR4][R8.64] ;  /* 0x0000000408057981 */ /* 0x000ea2000c1e1900 */
[----:B------:R-:W-:Y:S01]  /*0130*/  BSSY.RECONVERGENT B0, `(.L_x_0) ;  /* 0x000004c000007945 */ /* 0x000fe20003800200 */
[C---:B--2---:R-:W-:Y:S01]  /*0140*/  ISETP.GE.AND P0, PT, R5.reuse, R0, PT ;  /* 0x000000000500720c */ /* 0x044fe20003f06270 */
[----:B------:R-:W-:Y:S02]  /*0150*/  VIADD R4, R5, 0xffffffff ;  /* 0xffffffff05047836 */ /* 0x000fe40000000000 */
[----:B0-----:R-:W-:-:S10]  /*0160*/  IMAD.WIDE R2, R0, 0x4, R2 ;  /* 0x0000000400027825 */ /* 0x001fd400078e0202 */
[----:B------:R-:W-:Y:S05]  /*0170*/  @P0 BRA `(.L_x_1) ;  /* 0x00000004001c0947 */ /* 0x000fea0003800000 */
[----:B------:R0:W5:Y:S01]  /*0180*/  LDG.E R6, desc[UR4][R2.64] ;  /* 0x0000000402067981 */ /* 0x000162000c1e1900 */
[-C--:B------:R-:W-:Y:S01]  /*0190*/  IADD3 R7, PT, PT, R0, -R5.reuse, RZ ;  /* 0x8000000500077210 */ /* 0x080fe20007ffe0ff */
[----:B------:R-:W-:Y:S01]  /*01a0*/  IMAD.IADD R9, R5, 0x1, -R0 ;  /* 0x0000000105097824 */ /* 0x000fe200078e0a00 */
[----:B------:R-:W-:Y:S02]  /*01b0*/  BSSY.RECONVERGENT B1, `(.L_x_2) ;  /* 0x0000015000017945 */ /* 0x000fe40003800200 */
[----:B------:R-:W-:Y:S02]  /*01c0*/  LOP3.LUT P1, R8, R7, 0x3, RZ, 0xc0, !PT ;  /* 0x0000000307087812 */ /* 0x000fe4000782c0ff */
[----:B------:R-:W-:Y:S02]  /*01d0*/  ISETP.GT.U32.AND P0, PT, R9, -0x4, PT ;  /* 0xfffffffc0900780c */ /* 0x000fe40003f04070 */
[----:B------:R-:W-:-:S09]  /*01e0*/  MOV R7, R5 ;  /* 0x0000000500077202 */ /* 0x000fd20000000f00 */
[----:B0-----:R-:W-:Y:S05]  /*01f0*/  @!P1 BRA `(.L_x_3) ;  /* 0x0000000000409947 */ /* 0x001fea0003800000 */
[----:B------:R-:W0:Y:S01]  /*0200*/  LDC.64 R12, c[0x0][0x380] ;  /* 0x0000e000ff0c7b82 */ /* 0x000e220000000a00 */
[----:B------:R-:W-:Y:S01]  /*0210*/  IMAD.MOV R14, RZ, RZ, -R8 ;  /* 0x000000ffff0e7224 */ /* 0x000fe200078e0a08 */
[----:B------:R-:W-:-:S07]  /*0220*/  MOV R7, R5 ;  /* 0x0000000500077202 */ /* 0x000fce0000000f00 */
.L_x_4:
[----:B01----:R-:W-:-:S05]  /*0230*/  IMAD.WIDE R10, R7, 0x4, R12 ;  /* 0x00000004070a7825 */ /* 0x003fca00078e020c */
[----:B------:R-:W2:Y:S02]  /*0240*/  LDG.E R19, desc[UR4][R10.64] ;  /* 0x000000040a137981 */ /* 0x000ea4000c1e1900 */
[----:B--2--5:R-:W-:-:S13]  /*0250*/  ISETP.GT.AND P1, PT, R19, R6, PT ;  /* 0x000000061300720c */ /* 0x024fda0003f24270 */
[----:B------:R-:W-:-:S05]  /*0260*/  @!P1 IMAD.WIDE R8, R4, 0x4, R12 ;  /* 0x0000000404089825 */ /* 0x000fca00078e020c */
[----:B------:R-:W2:Y:S01]  /*0270*/  @!P1 LDG.E R17, desc[UR4][R8.64+0x4] ;  /* 0x0000040408119981 */ /* 0x000ea2000c1e1900 */
[----:B------:R-:W-:Y:S01]  /*0280*/  VIADD R14, R14, 0x1 ;  /* 0x000000010e0e7836 */ /* 0x000fe20000000000 */
[----:B------:R-:W-:Y:S02]  /*0290*/  @!P1 IADD3 R15, PT, PT, R4, 0x1, RZ ;  /* 0x00000001040f9810 */ /* 0x000fe40007ffe0ff */
[----:B------:R1:W-:Y:S01]  /*02a0*/  @!P1 STG.E desc[UR4][R8.64+0x4], R19 ;  /* 0x0000041308009986 */ /* 0x0003e2000c101904 */
[----:B------:R-:W-:Y:S02]  /*02b0*/  IADD3 R7, PT, PT, R7, 0x1, RZ ;  /* 0x0000000107077810 */ /* 0x000fe40007ffe0ff */
[----:B------:R-:W-:Y:S01]  /*02c0*/  ISETP.NE.AND P2, PT, R14, RZ, PT ;  /* 0x000000ff0e00720c */ /* 0x000fe20003f45270 */
[----:B------:R-:W-:Y:S01]  /*02d0*/  @!P1 IMAD.MOV.U32 R4, RZ, RZ, R15 ;  /* 0x000000ffff049224 */ /* 0x000fe200078e000f */
[----:B--2---:R1:W-:Y:S11]  /*02e0*/  @!P1 STG.E desc[UR4][R10.64], R17 ;  /* 0x000000110a009986 */ /* 0x0043f6000c101904 */
[----:B------:R-:W-:Y:S05]  /*02f0*/  @P2 BRA `(.L_x_4) ;  /* 0xfffffffc00cc2947 */ /* 0x000fea000383ffff */
.L_x_3:
[----:B------:R-:W-:Y:S05]  /*0300*/  BSYNC.RECONVERGENT B1 ;  /* 0x0000000000017941 */ /* 0x000fea0003800200 */
.L_x_2:
[----:B------:R-:W-:Y:S05]  /*0310*/  @P0 BRA `(.L_x_1) ;  /* 0x0000000000b40947 */ /* 0x000fea0003800000 */
[----:B-1----:R-:W0:Y:S01]  /*0320*/  LDC.64 R8, c[0x0][0x380] ;  /* 0x0000e000ff087b82 */ /* 0x002e220000000a00 */
[----:B------:R-:W-:Y:S01]  /*0330*/  IMAD.IADD R12, R7, 0x1, -R0 ;  /* 0x00000001070c7824 */ /* 0x000fe200078e0a00 */
[----:B0-----:R-:W-:-:S04]  /*0340*/  IADD3 R8, P0, PT, R8, 0x8, RZ ;  /* 0x0000000808087810 */ /* 0x001fc80007f1e0ff */
[----:B------:R-:W-:-:S09]  /*0350*/  IADD3.X R9, PT, PT, RZ, R9, RZ, P0, !PT ;  /* 0x00000009ff097210 */ /* 0x000fd200007fe4ff */
.L_x_5:
[----:B--2---:R-:W-:-:S05]  /*0360*/  IMAD.WIDE R10, R7, 0x4, R8 ;  /* 0x00000004070a7825 */ /* 0x004fca00078e0208 */
[----:B------:R-:W2:Y:S02]  /*0370*/  LDG.E R21, desc[UR4][R10.64+-0x8] ;  /* 0xfffff8040a157981 */ /* 0x000ea4000c1e1900 */
[----:B--2--5:R-:W-:-:S13]  /*0380*/  ISETP.GT.AND P0, PT, R21, R6, PT ;  /* 0x000000061500720c */ /* 0x024fda0003f04270 */
[----:B------:R-:W0:Y:S02]  /*0390*/  @!P0 LDC.64 R14, c[0x0][0x380] ;  /* 0x0000e000ff0e8b82 */ /* 0x000e240000000a00 */
[----:B0-----:R-:W-:-:S05]  /*03a0*/  @!P0 IMAD.WIDE R14, R4, 0x4, R14 ;  /* 0x00000004040e8825 */ /* 0x001fca00078e020e */
[----:B------:R-:W2:Y:S04]  /*03b0*/  @!P0 LDG.E R13, desc[UR4][R14.64+0x4] ;  /* 0x000004040e0d8981 */ /* 0x000ea8000c1e1900 */
[----:B------:R0:W-:Y:S04]  /*03c0*/  @!P0 STG.E desc[UR4][R14.64+0x4], R21 ;  /* 0x000004150e008986 */ /* 0x0001e8000c101904 */
[----:B------:R-:W3:Y:S01]  /*03d0*/  LDG.E R23, desc[UR4][R10.64+-0x4] ;  /* 0xfffffc040a177981 */ /* 0x000ee2000c1e1900 */
[----:B------:R-:W-:-:S05]  /*03e0*/  @!P0 VIADD R18, R4, 0x1 ;  /* 0x0000000104128836 */ /* 0x000fca0000000000 */
[----:B------:R-:W-:Y:S01]  /*03f0*/  @!P0 MOV R4, R18 ;  /* 0x0000001200048202 */ /* 0x000fe20000000f00 */
[----:B--2---:R1:W-:Y:S01]  /*0400*/  @!P0 STG.E desc[UR4][R10.64+-0x8], R13 ;  /* 0xfffff80d0a008986 */ /* 0x0043e2000c101904 */
[----:B---3--:R-:W-:-:S13]  /*0410*/  ISETP.GT.AND P1, PT, R23, R6, PT ;  /* 0x000000061700720c */ /* 0x008fda0003f24270 */
[----:B------:R-:W2:Y:S02]  /*0420*/  @!P1 LDC.64 R16, c[0x0][0x380] ;  /* 0x0000e000ff109b82 */ /* 0x000ea40000000a00 */
[----:B--2---:R-:W-:-:S05]  /*0430*/  @!P1 IMAD.WIDE R16, R4, 0x4, R16 ;  /* 0x0000000404109825 */ /* 0x004fca00078e0210 */
[----:B------:R-:W2:Y:S04]  /*0440*/  @!P1 LDG.E R19, desc[UR4][R16.64+0x4] ;  /* 0x0000040410139981 */ /* 0x000ea8000c1e1900 */
[----:B------:R3:W-:Y:S04]  /*0450*/  @!P1 STG.E desc[UR4][R16.64+0x4], R23 ;  /* 0x0000041710009986 */ /* 0x0007e8000c101904 */
[----:B------:R-:W4:Y:S01]  /*0460*/  LDG.E R25, desc[UR4][R10.64] ;  /* 0x000000040a197981 */ /* 0x000f22000c1e1900 */
[----:B------:R-:W-:-:S05]  /*0470*/  @!P1 VIADD R18, R4, 0x1 ;  /* 0x0000000104129836 */ /* 0x000fca0000000000 */
[----:B------:R-:W-:Y:S01]  /*0480*/  @!P1 MOV R4, R18 ;  /* 0x0000001200049202 */ /* 0x000fe20000000f00 */
[----:B--2---:R-:W-:Y:S01]  /*0490*/  @!P1 STG.E desc[UR4][R10.64+-0x4], R19 ;  /* 0xfffffc130a009986 */ /* 0x004fe2000c101904 */
[----:B----4-:R-:W-:-:S13]  /*04a0*/  ISETP.GT.AND P0, PT, R25, R6, PT ;  /* 0x000000061900720c */ /* 0x010fda0003f04270 */
[----:B0-----:R-:W0:Y:S02]  /*04b0*/  @!P0 LDC.64 R14, c[0x0][0x380] ;  /* 0x0000e000ff0e8b82 */ /* 0x001e240000000a00 */
[----:B0-----:R-:W-:-:S05]  /*04c0*/  @!P0 IMAD.WIDE R14, R4, 0x4, R14 ;  /* 0x00000004040e8825 */ /* 0x001fca00078e020e */
[----:B------:R-:W2:Y:S04]  /*04d0*/  @!P0 LDG.E R21, desc[UR4][R14.64+0x4] ;  /* 0x000004040e158981 */ /* 0x000ea8000c1e1900 */
[----:B------:R0:W-:Y:S04]  /*04e0*/  @!P0 STG.E desc[UR4][R14.64+0x4], R25 ;  /* 0x000004190e008986 */ /* 0x0001e8000c101904 */
[----:B------:R-:W4:Y:S01]  /*04f0*/  LDG.E R27, desc[UR4][R10.64+0x4] ;  /* 0x000004040a1b7981 */ /* 0x000f22000c1e1900 */
[----:B-1----:R-:W-:-:S05]  /*0500*/  @!P0 VIADD R13, R4, 0x1 ;  /* 0x00000001040d8836 */ /* 0x002fca0000000000 */
[----:B------:R-:W-:Y:S01]  /*0510*/  @!P0 MOV R4, R13 ;  /* 0x0000000d00048202 */ /* 0x000fe20000000f00 */
[----:B--2---:R2:W-:Y:S01]  /*0520*/  @!P0 STG.E desc[UR4][R10.64], R21 ;  /* 0x000000150a008986 */ /* 0x0045e2000c101904 */
[----:B----4-:R-:W-:-:S13]  /*0530*/  ISETP.GT.AND P1, PT, R27, R6, PT ;  /* 0x000000061b00720c */ /* 0x010fda0003f24270 */
[----:B---3--:R-:W1:Y:S02]  /*0540*/  @!P1 LDC.64 R16, c[0x0][0x380] ;  /* 0x0000e000ff109b82 */ /* 0x008e640000000a00 */
[----:B-1----:R-:W-:-:S05]  /*0550*/  @!P1 IMAD.WIDE R16, R4, 0x4, R16 ;  /* 0x0000000404109825 */ /* 0x002fca00078e0210 */
[----:B------:R-:W3:Y:S01]  /*0560*/  @!P1 LDG.E R13, desc[UR4][R16.64+0x4] ;  /* 0x00000404100d9981 */ /* 0x000ee2000c1e1900 */
[----:B------:R-:W-:Y:S01]  /*0570*/  VIADD R12, R12, 0x4 ;  /* 0x000000040c0c7836 */ /* 0x000fe20000000000 */
[----:B0-----:R-:W-:Y:S02]  /*0580*/  @!P1 IADD3 R14, PT, PT, R4, 0x1, RZ ;  /* 0x00000001040e9810 */ /* 0x001fe40007ffe0ff */
[----:B------:R2:W-:Y:S01]  /*0590*/  @!P1 STG.E desc[UR4][R16.64+0x4], R27 ;  /* 0x0000041b10009986 */ /* 0x0005e2000c101904 */
[----:B------:R-:W-:Y:S02]  /*05a0*/  IADD3 R7, PT, PT, R7, 0x4, RZ ;  /* 0x0000000407077810 */ /* 0x000fe40007ffe0ff */
[----:B------:R-:W-:Y:S01]  /*05b0*/  ISETP.NE.AND P0, PT, R12, RZ, PT ;  /* 0x000000ff0c00720c */ /* 0x000fe20003f05270 */
[----:B------:R-:W-:Y:S01]  /*05c0*/  @!P1 IMAD.MOV.U32 R4, RZ, RZ, R14 ;  /* 0x000000ffff049224 */ /* 0x000fe200078e000e */
[----:B---3--:R2:W-:Y:S11]  /*05d0*/  @!P1 STG.E desc[UR4][R10.64+0x4], R13 ;  /* 0x0000040d0a009986 */ /* 0x0085f6000c101904 */
[----:B------:R-:W-:Y:S05]  /*05e0*/  @P0 BRA `(.L_x_5) ;  /* 0xfffffffc005c0947 */ /* 0x000fea000383ffff */
.L_x_1:
[----:B------:R-:W-:Y:S05]  /*05f0*/  BSYNC.RECONVERGENT B0 ;  /* 0x0000000000007941 */ /* 0x000fea0003800200 */
.L_x_0:
[----:B-1----:R-:W0:Y:S01]  /*0600*/  LDC.64 R8, c[0x0][0x380] ;  /* 0x0000e000ff087b82 */ /* 0x002e220000000a00 */
[----:B--2---:R-:W2:Y:S01]  /*0610*/  LDG.E R13, desc[UR4][R2.64] ;  /* 0x00000004020d7981 */ /* 0x004ea2000c1e1900 */
[----:B0-----:R-:W-:-:S05]  /*0620*/  IMAD.WIDE R8, R4, 0x4, R8 ;  /* 0x0000000404087825 */ /* 0x001fca00078e0208 */
[----:B------:R-:W3:Y:S01]  /*0630*/  LDG.E R11, desc[UR4][R8.64+0x4] ;  /* 0x00000404080b7981 */ /* 0x000ee2000c1e1900 */
[C---:B------:R-:W-:Y:S01]  /*0640*/  ISETP.GT.AND P0, PT, R4.reuse, R5, PT ;  /* 0x000000050400720c */ /* 0x040fe20003f04270 */
[----:B------:R-:W-:Y:S01]  /*0650*/  VIADD R7, R4, 0x2 ;  /* 0x0000000204077836 */ /* 0x000fe20000000000 */
[----:B------:R-:W-:Y:S04]  /*0660*/  BSSY.RECONVERGENT B0, `(.L_x_6) ;  /* 0x0000017000007945 */ /* 0x000fe80003800200 */
[----:B------:R-:W-:Y:S01]  /*0670*/  ISETP.GE.AND P1, PT, R7, R0, PT ;  /* 0x000000000700720c */ /* 0x000fe20003f26270 */
[----:B--2---:R0:W-:Y:S04]  /*0680*/  STG.E desc[UR4][R8.64+0x4], R13 ;  /* 0x0000040d08007986 */ /* 0x0041e8000c101904 */
[----:B---3--:R0:W-:Y:S02]  /*0690*/  STG.E desc[UR4][R2.64], R11 ;  /* 0x0000000b02007986 */ /* 0x0081e4000c101904 */
[----:B------:R-:W-:Y:S06]  /*06a0*/  @!P0 BRA `(.L_x_7) ;  /* 0x0000000000488947 */ /* 0x000fec0003800000 */
[----:B0-----:R-:W0:Y:S01]  /*06b0*/  S2R R3, SR_LANEID ;  /* 0x0000000000037919 */ /* 0x001e220000000000 */
[----:B------:R-:W-:Y:S01]  /*06c0*/  VOTEU.ANY UR6, UPT, PT ;  /* 0x0000000000067886 */ /* 0x000fe200038e0100 */
[----:B------:R-:W1:Y:S01]  /*06d0*/  LDC.64 R10, c[0x4][RZ] ;  /* 0x01000000ff0a7b82 */ /* 0x000e620000000a00 */
[----:B-----5:R-:W0:Y:S08]  /*06e0*/  FLO.U32 R6, UR6 ;  /* 0x0000000600067d00 */ /* 0x020e3000080e0000 */
[----:B------:R-:W1:Y:S01]  /*06f0*/  POPC R15, UR6 ;  /* 0x00000006000f7d09 */ /* 0x000e620008000000 */
[----:B0-----:R-:W-:Y:S01]  /*0700*/  ISETP.EQ.U32.AND P0, PT, R6, R3, PT ;  /* 0x000000030600720c */ /* 0x001fe20003f02070 */
[----:B------:R-:W0:Y:S01]  /*0710*/  S2R R8, SR_LTMASK ;  /* 0x0000000000087919 */ /* 0x000e220000003900 */
[----:B------:R-:W2:Y:S11]  /*0720*/  LDC.64 R2, c[0x0][0x388] ;  /* 0x0000e200ff027b82 */ /* 0x000eb60000000a00 */
[----:B-1----:R-:W3:Y:S01]  /*0730*/  @P0 ATOMG.E.ADD.STRONG.GPU PT, R11, desc[UR4][R10.64], R15 ;  /* 0x8000000f0a0b09a8 */ /* 0x002ee200081ef104 */
[----:B0-----:R-:W-:-:S02]  /*0740*/  LOP3.LUT R12, R8, UR6, RZ, 0xc0, !PT ;  /* 0x00000006080c7c12 */ /* 0x001fc4000f8ec0ff */
[----:B------:R-:W0:Y:S04]  /*0750*/  LDC.64 R8, c[0x0][0x390] ;  /* 0x0000e400ff087b82 */ /* 0x000e280000000a00 */
[----:B------:R-:W1:Y:S01]  /*0760*/  POPC R12, R12 ;  /* 0x0000000c000c7309 */ /* 0x000e620000000000 */
[----:B---3--:R-:W1:Y:S02]  /*0770*/  SHFL.IDX PT, R13, R11, R6, 0x1f ;  /* 0x00001f060b0d7589 */ /* 0x008e6400000e0000 */
[----:B-1----:R-:W-:-:S05]  /*0780*/  IADD3 R13, PT, PT, R13, R12, RZ ;  /* 0x0000000c0d0d7210 */ /* 0x002fca0007ffe0ff */
[----:B--2---:R-:W-:-:S04]  /*0790*/  IMAD.WIDE R2, R13, 0x4, R2 ;  /* 0x000000040d027825 */ /* 0x004fc800078e0202 */
[----:B0-----:R-:W-:Y:S01]  /*07a0*/  IMAD.WIDE R8, R13, 0x4, R8 ;  /* 0x000000040d087825 */ /* 0x001fe200078e0208 */
[----:B------:R1:W-:Y:S04]  /*07b0*/  STG.E desc[UR4][R2.64], R5 ;  /* 0x0000000502007986 */ /* 0x0003e8000c101904 */
[----:B------:R1:W-:Y:S02]  /*07c0*/  STG.E desc[UR4][R8.64], R4 ;  /* 0x0000000408007986 */ /* 0x0003e4000c101904 */
.L_x_7:
[----:B------:R-:W-:Y:S05]  /*07d0*/  BSYNC.RECONVERGENT B0 ;  /* 0x0000000000007941 */ /* 0x000fea0003800200 */
.L_x_6:
[----:B------:R-:W-:Y:S05]  /*07e0*/  @P1 EXIT ;  /* 0x000000000000194d */ /* 0x000fea0003800000 */
[----:B01----:R-:W0:Y:S01]  /*07f0*/  S2R R3, SR_LANEID ;  /* 0x0000000000037919 */ /* 0x003e220000000000 */
[----:B------:R-:W-:Y:S01]  /*0800*/  VOTEU.ANY UR6, UPT, PT ;  /* 0x0000000000067886 */ /* 0x000fe200038e0100 */
[----:B------:R-:W1:Y:S01]  /*0810*/  LDC.64 R8, c[0x4][RZ] ;  /* 0x01000000ff087b82 */ /* 0x000e620000000a00 */
[----:B-----5:R-:W0:Y:S01]  /*0820*/  FLO.U32 R6, UR6 ;  /* 0x0000000600067d00 */ /* 0x020e2200080e0000 */
[----:B------:R-:W2:Y:S06]  /*0830*/  S2R R10, SR_LTMASK ;  /* 0x00000000000a7919 */ /* 0x000eac0000003900 */
[----:B------:R-:W3:Y:S01]  /*0840*/  LDC.64 R4, c[0x0][0x390] ;  /* 0x0000e400ff047b82 */ /* 0x000ee20000000a00 */
[----:B------:R-:W1:Y:S01]  /*0850*/  POPC R13, UR6 ;  /* 0x00000006000d7d09 */ /* 0x000e620008000000 */
[----:B0-----:R-:W-:-:S06]  /*0860*/  ISETP.EQ.U32.AND P0, PT, R6, R3, PT ;  /* 0x000000030600720c */ /* 0x001fcc0003f02070 */
[----:B------:R-:W0:Y:S07]  /*0870*/  LDC.64 R2, c[0x0][0x388] ;  /* 0x0000e200ff027b82 */ /* 0x000e2e0000000a00 */
[----:B-1----:R-:W4:Y:S01]  /*0880*/  @P0 ATOMG.E.ADD.STRONG.GPU PT, R9, desc[UR4][R8.64], R13 ;  /* 0x8000000d080909a8 */ /* 0x002f2200081ef104 */
[----:B--2---:R-:W-:-:S06]  /*0890*/  LOP3.LUT R10, R10, UR6, RZ, 0xc0, !PT ;  /* 0x000000060a0a7c12 */ /* 0x004fcc000f8ec0ff */
[----:B------:R-:W1:Y:S01]  /*08a0*/  POPC R10, R10 ;  /* 0x0000000a000a7309 */ /* 0x000e620000000000 */
[----:B----4-:R-:W1:Y:S02]  /*08b0*/  SHFL.IDX PT, R11, R9, R6, 0x1f ;  /* 0x00001f06090b7589 */ /* 0x010e6400000e0000 */
[----:B-1----:R-:W-:-:S04]  /*08c0*/  IMAD.IADD R11, R11, 0x1, R10 ;  /* 0x000000010b0b7824 */ /* 0x002fc800078e020a */
[----:B0-----:R-:W-:-:S04]  /*08d0*/  IMAD.WIDE R2, R11, 0x4, R2 ;  /* 0x000000040b027825 */ /* 0x001fc800078e0202 */
[----:B---3--:R-:W-:Y:S01]  /*08e0*/  IMAD.WIDE R4, R11, 0x4, R4 ;  /* 0x000000040b047825 */ /* 0x008fe200078e0204 */
[----:B------:R-:W-:Y:S04]  /*08f0*/  STG.E desc[UR4][R2.64], R7 ;  /* 0x0000000702007986 */ /* 0x000fe8000c101904 */
[----:B------:R-:W-:Y:S01]  /*0900*/  STG.E desc[UR4][R4.64], R0 ;  /* 0x0000000004007986 */ /* 0x000fe2000c101904 */
[----:B------:R-:W-:Y:S05]  /*0910*/  EXIT ;  /* 0x000000000000794d */ /* 0x000fea0003800000 */
.L_x_8:
[----:B------:R-:W-:-:S00]  /*0920*/  BRA `(.L_x_8) ;  /* 0xfffffffc00fc7947 */ /* 0x000fc0000383ffff */
[----:B------:R-:W-:-:S00]  /*0930*/  NOP ;  /* 0x0000000000007918 */ /* 0x000fc00000000000 */
        /* <DEDUP_REMOVED lines=12> */
.L_x_9:


//--------------------- .nv.shared.reserved.0     --------------------------
	.section	.nv.shared.reserved.0,"aw",@nobits
	.weak		__nv_reservedSMEM_offset_0_alias
	.size		__nv_reservedSMEM_offset_0_alias, 0, 64
	.other		__nv_reservedSMEM_offset_0_alias,@"STO_CUDA_RESERVED_SHARED STV_DEFAULT"
__nv_reservedSMEM_offset_0_alias:
	.zero		0
	.zero		64


//--------------------- .nv.global                --------------------------
	.section	.nv.global,"aw",@nobits
	.align	4
.nv.global:
	.type		d_size,@object
	.size		d_size,(.L_0 - d_size)
d_size:
	.zero		4
.L_0:


//--------------------- .nv.constant0._Z9partitionPiS_S_i --------------------------
	.section	.nv.constant0._Z9partitionPiS_S_i,"a",@progbits
	.sectionflags	@""
	.align	4
.nv.constant0._Z9partitionPiS_S_i:
	.zero		924


//--------------------- SYMBOLS --------------------------

	.type		.nv.reservedSmem.offset0,@object
	.size		.nv.reservedSmem.offset0,0x4
